	.headerflags	@"EF_CUDA_TEXMODE_UNIFIED EF_CUDA_64BIT_ADDRESS EF_CUDA_ACCELERATORS EF_CUDA_SM90 EF_CUDA_VIRTUAL_SM(EF_CUDA_SM90)"
	.elftype	@"ET_EXEC"


//--------------------- .nv.info                  --------------------------
	.section	.nv.info,"",@"SHT_CUDA_INFO"
	.align	4


	//----- nvinfo : EIATTR_REGCOUNT
	.align		4
        /*0000*/ 	.byte	0x04, 0x2f
        /*0002*/ 	.short	(.L_1 - .L_0)
	.align		4
.L_0:
        /*0004*/ 	.word	index@(triton_poi_fused_convolution_39)
        /*0008*/ 	.word	0x0000000c


	//----- nvinfo : EIATTR_MIN_STACK_SIZE
	.align		4
.L_1:
        /*000c*/ 	.byte	0x04, 0x12
        /*000e*/ 	.short	(.L_3 - .L_2)
	.align		4
.L_2:
        /*0010*/ 	.word	index@(triton_poi_fused_convolution_39)
        /*0014*/ 	.word	0x00000000


	//----- nvinfo : EIATTR_FRAME_SIZE
	.align		4
.L_3:
        /*0018*/ 	.byte	0x04, 0x11
        /*001a*/ 	.short	(.L_5 - .L_4)
	.align		4
.L_4:
        /*001c*/ 	.word	index@(triton_poi_fused_convolution_39)
        /*0020*/ 	.word	0x00000000


	//----- nvinfo : EIATTR_MIN_STACK_SIZE
	.align		4
.L_5:
        /*0024*/ 	.byte	0x04, 0x12
        /*0026*/ 	.short	(.L_7 - .L_6)
	.align		4
.L_6:
        /*0028*/ 	.word	index@(triton_poi_fused_convolution_39)
        /*002c*/ 	.word	0x00000000
.L_7:


//--------------------- .nv.info.triton_poi_fused_convolution_39 --------------------------
	.section	.nv.info.triton_poi_fused_convolution_39,"",@"SHT_CUDA_INFO"
	.sectionflags	@""
	.align	4


	//----- nvinfo : EIATTR_CUDA_API_VERSION
	.align		4
        /*0000*/ 	.byte	0x04, 0x37
        /*0002*/ 	.short	(.L_9 - .L_8)
.L_8:
        /*0004*/ 	.word	0x0000007c


	//----- nvinfo : EIATTR_KPARAM_INFO
	.align		4
.L_9:
        /*0008*/ 	.byte	0x04, 0x17
        /*000a*/ 	.short	(.L_11 - .L_10)
.L_10:
        /*000c*/ 	.word	0x00000000
        /*0010*/ 	.short	0x0002
        /*0012*/ 	.short	0x0010
        /*0014*/ 	.byte	0x00, 0xf0, 0x11, 0x00


	//----- nvinfo : EIATTR_KPARAM_INFO
	.align		4
.L_11:
        /*0018*/ 	.byte	0x04, 0x17
        /*001a*/ 	.short	(.L_13 - .L_12)
.L_12:
        /*001c*/ 	.word	0x00000000
        /*0020*/ 	.short	0x0001
        /*0022*/ 	.short	0x0008
        /*0024*/ 	.byte	0x00, 0xf4, 0x21, 0x00


	//----- nvinfo : EIATTR_KPARAM_INFO
	.align		4
.L_13:
        /*0028*/ 	.byte	0x04, 0x17
        /*002a*/ 	.short	(.L_15 - .L_14)
.L_14:
        /*002c*/ 	.word	0x00000000
        /*0030*/ 	.short	0x0000
        /*0032*/ 	.short	0x0000
        /*0034*/ 	.byte	0x00, 0xf4, 0x21, 0x00


	//----- nvinfo : EIATTR_SPARSE_MMA_MASK
	.align		4
.L_15:
        /*0038*/ 	.byte	0x03, 0x50
        /*003a*/ 	.short	0x0000


	//----- nvinfo : EIATTR_MAXREG_COUNT
	.align		4
        /*003c*/ 	.byte	0x03, 0x1b
        /*003e*/ 	.short	0x00ff


	//----- nvinfo : EIATTR_EXIT_INSTR_OFFSETS
	.align		4
        /*0040*/ 	.byte	0x04, 0x1c
        /*0042*/ 	.short	(.L_17 - .L_16)


	//   ....[0]....
.L_16:
        /*0044*/ 	.word	0x00000150


	//   ....[1]....
        /*0048*/ 	.word	0x00000170


	//----- nvinfo : EIATTR_REQNTID
	.align		4
.L_17:
        /*004c*/ 	.byte	0x04, 0x10
        /*004e*/ 	.short	(.L_19 - .L_18)
.L_18:
        /*0050*/ 	.word	0x00000080
        /*0054*/ 	.word	0x00000001
        /*0058*/ 	.word	0x00000001


	//----- nvinfo : EIATTR_CBANK_PARAM_SIZE
	.align		4
.L_19:
        /*005c*/ 	.byte	0x03, 0x19
        /*005e*/ 	.short	0x0014


	//----- nvinfo : EIATTR_PARAM_CBANK
	.align		4
        /*0060*/ 	.byte	0x04, 0x0a
        /*0062*/ 	.short	(.L_21 - .L_20)
	.align		4
.L_20:
        /*0064*/ 	.word	index@(.nv.constant0.triton_poi_fused_convolution_39)
        /*0068*/ 	.short	0x0210
        /*006a*/ 	.short	0x0014


	//----- nvinfo : EIATTR_SW_WAR
	.align		4
.L_21:
        /*006c*/ 	.byte	0x04, 0x36
        /*006e*/ 	.short	(.L_23 - .L_22)
.L_22:
        /*0070*/ 	.word	0x00000008
.L_23:


//--------------------- .nv.callgraph             --------------------------
	.section	.nv.callgraph,"",@"SHT_CUDA_CALLGRAPH"
	.align	4
	.sectionentsize	8
	.align		4
        /*0000*/ 	.word	0x00000000
	.align		4
        /*0004*/ 	.word	0xffffffff
	.align		4
        /*0008*/ 	.word	0x00000000
	.align		4
        /*000c*/ 	.word	0xfffffffe
	.align		4
        /*0010*/ 	.word	0x00000000
	.align		4
        /*0014*/ 	.word	0xfffffffd
	.align		4
        /*0018*/ 	.word	0x00000000
	.align		4
        /*001c*/ 	.word	0xfffffffc


//--------------------- .text.triton_poi_fused_convolution_39 --------------------------
	.section	.text.triton_poi_fused_convolution_39,"ax",@progbits
	.align	128
        .global         triton_poi_fused_convolution_39
        .type           triton_poi_fused_convolution_39,@function
        .size           triton_poi_fused_convolution_39,(.L_x_1 - triton_poi_fused_convolution_39)
        .other          triton_poi_fused_convolution_39,@"STO_CUDA_ENTRY STV_DEFAULT"
triton_poi_fused_convolution_39:
.text.triton_poi_fused_convolution_39:
[----:B------:R-:W0:Y:S02]  /*0000*/  LDC R1, c[0x0][0x28] ;  /* 0x00000a00ff017b82 */ /* 0x000e240000000800 */
[----:B------:R-:W1:Y:S01]  /*0010*/  S2R R0, SR_TID.X ;  /* 0x0000000000007919 */ /* 0x000e620000002100 */
[----:B------:R-:W2:Y:S01]  /*0020*/  LDC.64 R2, c[0x0][0x210] ;  /* 0x00008400ff027b82 */ /* 0x000ea20000000a00 */
[----:B------:R-:W-:Y:S01]  /*0030*/  ULDC.64 UR4, c[0x0][0x208] ;  /* 0x0000820000047ab9 */ /* 0x000fe20000000a00 */
[----:B------:R-:W3:Y:S06]  /*0040*/  S2R R7, SR_CTAID.X ;  /* 0x0000000000077919 */ /* 0x000eec0000002500 */
[----:B------:R-:W4:Y:S01]  /*0050*/  LDC.64 R4, c[0x0][0x218] ;  /* 0x00008600ff047b82 */ /* 0x000f220000000a00 */
[----:B-1----:R-:W-:-:S02]  /*0060*/  LOP3.LUT R0, R0, 0x7f, RZ, 0xc0, !PT ;  /* 0x0000007f00007812 */ /* 0x002fc400078ec0ff */
[----:B---3--:R-:W-:-:S03]  /*0070*/  SHF.R.S32.HI R6, RZ, 0x18, R7 ;  /* 0x00000018ff067819 */ /* 0x008fc60000011407 */
[----:B------:R-:W-:Y:S01]  /*0080*/  IMAD R7, R7, 0x80, R0 ;  /* 0x0000008007077824 */ /* 0x000fe200078e0200 */
[----:B------:R-:W-:-:S03]  /*0090*/  SGXT R0, R6, 0x1 ;  /* 0x000000010600781a */ /* 0x000fc60000000200 */
[C---:B--2---:R-:W-:Y:S01]  /*00a0*/  IMAD.WIDE R2, R7.reuse, 0x4, R2 ;  /* 0x0000000407027825 */ /* 0x044fe200078e0202 */
[----:B------:R-:W-:Y:S02]  /*00b0*/  ISETP.GE.AND P0, PT, R7, 0x2880, PT ;  /* 0x000028800700780c */ /* 0x000fe40003f06270 */
[----:B------:R-:W-:-:S04]  /*00c0*/  LEA.HI R0, R0, R7, RZ, 0x5 ;  /* 0x0000000700007211 */ /* 0x000fc800078f28ff */
[----:B------:R-:W-:-:S05]  /*00d0*/  LOP3.LUT R0, R0, 0xffffffe0, RZ, 0xc0, !PT ;  /* 0xffffffe000007812 */ /* 0x000fca00078ec0ff */
[----:B------:R-:W-:Y:S01]  /*00e0*/  IMAD.IADD R9, R7, 0x1, -R0 ;  /* 0x0000000107097824 */ /* 0x000fe200078e0a00 */
[----:B------:R-:W-:Y:S01]  /*00f0*/  HFMA2.MMA R0, -RZ, RZ, 0, 0 ;  /* 0x00000000ff007435 */ /* 0x000fe200000001ff */
[----:B------:R-:W-:Y:S02]  /*0100*/  IMAD.MOV.U32 R7, RZ, RZ, RZ ;  /* 0x000000ffff077224 */ /* 0x000fe400078e00ff */
[----:B----4-:R-:W-:-:S05]  /*0110*/  IMAD.WIDE R4, R9, 0x4, R4 ;  /* 0x0000000409047825 */ /* 0x010fca00078e0204 */
[----:B------:R-:W2:Y:S04]  /*0120*/  @!P0 LDG.E.EL R7, desc[UR4][R4.64] ;  /* 0x0000000404078981 */ /* 0x000ea8000c2e1900 */
[----:B------:R-:W2:Y:S02]  /*0130*/  @!P0 LDG.E R0, desc[UR4][R2.64] ;  /* 0x0000000402008981 */ /* 0x000ea4000c1e1900 */
[----:B--2---:R-:W-:Y:S01]  /*0140*/  FADD R7, R7, R0 ;  /* 0x0000000007077221 */ /* 0x004fe20000000000 */
[----:B------:R-:W-:Y:S06]  /*0150*/  @P0 EXIT ;  /* 0x000000000000094d */ /* 0x000fec0003800000 */
[----:B------:R-:W-:Y:S01]  /*0160*/  STG.E desc[UR4][R2.64], R7 ;  /* 0x0000000702007986 */ /* 0x000fe2000c101904 */
[----:B------:R-:W-:Y:S05]  /*0170*/  EXIT ;  /* 0x000000000000794d */ /* 0x000fea0003800000 */
.L_x_0:
[----:B------:R-:W-:-:S00]  /*0180*/  BRA `(.L_x_0) ;  /* 0xfffffffc00fc7947 */ /* 0x000fc0000383ffff */
[----:B------:R-:W-:-:S00]  /*0190*/  NOP ;  /* 0x0000000000007918 */ /* 0x000fc00000000000 */
        /* <DEDUP_REMOVED lines=14> */
.L_x_1:


//--------------------- .nv.constant0.triton_poi_fused_convolution_39 --------------------------
	.section	.nv.constant0.triton_poi_fused_convolution_39,"a",@progbits
	.sectionflags	@""
	.align	4
.nv.constant0.triton_poi_fused_convolution_39:
	.zero		548
